//
// Generated by NVIDIA NVVM Compiler
//
// Compiler Build ID: CL-36424714
// Cuda compilation tools, release 13.0, V13.0.88
// Based on NVVM 20.0.0
//

.version 9.0
.target sm_100
.address_size 64

	// .globl	_Z21count_2d_equal_kernelPKiPiiii

.visible .entry _Z21count_2d_equal_kernelPKiPiiii(
	.param .u64 .ptr .align 1 _Z21count_2d_equal_kernelPKiPiiii_param_0,
	.param .u64 .ptr .align 1 _Z21count_2d_equal_kernelPKiPiiii_param_1,
	.param .u32 _Z21count_2d_equal_kernelPKiPiiii_param_2,
	.param .u32 _Z21count_2d_equal_kernelPKiPiiii_param_3,
	.param .u32 _Z21count_2d_equal_kernelPKiPiiii_param_4
)
{
	.reg .pred 	%p<5>;
	.reg .b32 	%r<17>;
	.reg .b64 	%rd<7>;

	ld.param.u64 	%rd1, [_Z21count_2d_equal_kernelPKiPiiii_param_0];
	ld.param.u64 	%rd2, [_Z21count_2d_equal_kernelPKiPiiii_param_1];
	ld.param.u32 	%r5, [_Z21count_2d_equal_kernelPKiPiiii_param_2];
	ld.param.u32 	%r6, [_Z21count_2d_equal_kernelPKiPiiii_param_3];
	ld.param.u32 	%r4, [_Z21count_2d_equal_kernelPKiPiiii_param_4];
	mov.u32 	%r7, %ntid.x;
	mov.u32 	%r8, %ctaid.x;
	mov.u32 	%r9, %tid.x;
	mad.lo.s32 	%r1, %r7, %r8, %r9;
	mov.u32 	%r10, %ntid.y;
	mov.u32 	%r11, %ctaid.y;
	mov.u32 	%r12, %tid.y;
	mad.lo.s32 	%r13, %r10, %r11, %r12;
	setp.ge.s32 	%p1, %r1, %r5;
	setp.ge.s32 	%p2, %r13, %r6;
	or.pred  	%p3, %p1, %p2;
	@%p3 bra 	$L__BB0_3;
	cvta.to.global.u64 	%rd3, %rd1;
	mad.lo.s32 	%r14, %r6, %r1, %r13;
	mul.wide.s32 	%rd4, %r14, 4;
	add.s64 	%rd5, %rd3, %rd4;
	ld.global.u32 	%r15, [%rd5];
	setp.ne.s32 	%p4, %r15, %r4;
	@%p4 bra 	$L__BB0_3;
	cvta.to.global.u64 	%rd6, %rd2;
	atom.global.add.u32 	%r16, [%rd6], 1;
$L__BB0_3:
	ret;

}


// ===== COMPILED SASS (sm_100) =====

	.target	sm_100

	.elftype	@"ET_EXEC"


//--------------------- .note.nv.tkinfo           --------------------------
	.section	.note.nv.tkinfo,"",@"SHT_NOTE"
	.sectionflags	@"SHF_NOTE_NV_TKINFO"
	.tkinfo
        /*0018*/ 	.word	0x00000002
        /*0030*/ 	.string	""
        /*0030*/ 	.string	"ptxas"
        /*0030*/ 	.string	"Cuda compilation tools, release 13.0, V13.0.88"
        /*0030*/ 	.string	"Build cuda_13.0.r13.0/compiler.36424714_0"
        /*0030*/ 	.string	"-arch sm_100 -m 64 "



//--------------------- .note.nv.cuinfo           --------------------------
	.section	.note.nv.cuinfo,"",@"SHT_NOTE"
	.sectionflags	@"SHF_NOTE_NV_CUINFO"
        /*0018*/ 	.short	0x0002
        /*001a*/ 	.short	0x0064
        /*001c*/ 	.short	0x0082
	.zero		2


//--------------------- .nv.info                  --------------------------
	.section	.nv.info,"",@"SHT_CUDA_INFO"
	.align	4


	//----- nvinfo : EIATTR_REGCOUNT
	.align		4
        /*0000*/ 	.byte	0x04, 0x2f
        /*0002*/ 	.short	(.L_1 - .L_0)
	.align		4
.L_0:
        /*0004*/ 	.word	index@(_Z21count_2d_equal_kernelPKiPiiii)
        /*0008*/ 	.word	0x00000008


	//----- nvinfo : EIATTR_FRAME_SIZE
	.align		4
.L_1:
        /*000c*/ 	.byte	0x04, 0x11
        /*000e*/ 	.short	(.L_3 - .L_2)
	.align		4
.L_2:
        /*0010*/ 	.word	index@(_Z21count_2d_equal_kernelPKiPiiii)
        /*0014*/ 	.word	0x00000000


	//----- nvinfo : EIATTR_MIN_STACK_SIZE
	.align		4
.L_3:
        /*0018*/ 	.byte	0x04, 0x12
        /*001a*/ 	.short	(.L_5 - .L_4)
	.align		4
.L_4:
        /*001c*/ 	.word	index@(_Z21count_2d_equal_kernelPKiPiiii)
        /*0020*/ 	.word	0x00000000
.L_5:


//--------------------- .nv.compat                --------------------------
	.section	.nv.compat,"",@"SHT_CUDA_COMPAT_INFO"
	.align	4
        /*0000*/ 	.byte	0x02, 0x09, 0x00, 0x00, 0x02, 0x02, 0x01, 0x00, 0x02, 0x05, 0x05, 0x00, 0x03, 0x07, 0x01, 0x01
        /*0010*/ 	.byte	0x02, 0x03, 0x00, 0x00, 0x02, 0x06, 0x01, 0x00, 0x04, 0x0b, 0x08, 0x00, 0x09, 0x00, 0x00, 0x00
        /*0020*/ 	.byte	0x00, 0x00, 0x00, 0x00


//--------------------- .nv.info._Z21count_2d_equal_kernelPKiPiiii --------------------------
	.section	.nv.info._Z21count_2d_equal_kernelPKiPiiii,"",@"SHT_CUDA_INFO"
	.sectionflags	@""
	.align	4


	//----- nvinfo : EIATTR_CUDA_API_VERSION
	.align		4
        /*0000*/ 	.byte	0x04, 0x37
        /*0002*/ 	.short	(.L_7 - .L_6)
.L_6:
        /*0004*/ 	.word	0x00000082


	//----- nvinfo : EIATTR_KPARAM_INFO
	.align		4
.L_7:
        /*0008*/ 	.byte	0x04, 0x17
        /*000a*/ 	.short	(.L_9 - .L_8)
.L_8:
        /*000c*/ 	.word	0x00000000
        /*0010*/ 	.short	0x0004
        /*0012*/ 	.short	0x0018
        /*0014*/ 	.byte	0x00, 0xf0, 0x11, 0x00


	//----- nvinfo : EIATTR_KPARAM_INFO
	.align		4
.L_9:
        /*0018*/ 	.byte	0x04, 0x17
        /*001a*/ 	.short	(.L_11 - .L_10)
.L_10:
        /*001c*/ 	.word	0x00000000
        /*0020*/ 	.short	0x0003
        /*0022*/ 	.short	0x0014
        /*0024*/ 	.byte	0x00, 0xf0, 0x11, 0x00


	//----- nvinfo : EIATTR_KPARAM_INFO
	.align		4
.L_11:
        /*0028*/ 	.byte	0x04, 0x17
        /*002a*/ 	.short	(.L_13 - .L_12)
.L_12:
        /*002c*/ 	.word	0x00000000
        /*0030*/ 	.short	0x0002
        /*0032*/ 	.short	0x0010
        /*0034*/ 	.byte	0x00, 0xf0, 0x11, 0x00


	//----- nvinfo : EIATTR_KPARAM_INFO
	.align		4
.L_13:
        /*0038*/ 	.byte	0x04, 0x17
        /*003a*/ 	.short	(.L_15 - .L_14)
.L_14:
        /*003c*/ 	.word	0x00000000
        /*0040*/ 	.short	0x0001
        /*0042*/ 	.short	0x0008
        /*0044*/ 	.byte	0x00, 0xf5, 0x21, 0x00


	//----- nvinfo : EIATTR_KPARAM_INFO
	.align		4
.L_15:
        /*0048*/ 	.byte	0x04, 0x17
        /*004a*/ 	.short	(.L_17 - .L_16)
.L_16:
        /*004c*/ 	.word	0x00000000
        /*0050*/ 	.short	0x0000
        /*0052*/ 	.short	0x0000
        /*0054*/ 	.byte	0x00, 0xf5, 0x21, 0x00


	//----- nvinfo : EIATTR_SPARSE_MMA_MASK
	.align		4
.L_17:
        /*0058*/ 	.byte	0x03, 0x50
        /*005a*/ 	.short	0x0000


	//----- nvinfo : EIATTR_MAXREG_COUNT
	.align		4
        /*005c*/ 	.byte	0x03, 0x1b
        /*005e*/ 	.short	0x00ff


	//----- nvinfo : EIATTR_MERCURY_ISA_VERSION
	.align		4
        /*0060*/ 	.byte	0x03, 0x5f
        /*0062*/ 	.short	0x0101


	//----- nvinfo : EIATTR_INT_WARP_WIDE_INSTR_OFFSETS
	.align		4
        /*0064*/ 	.byte	0x04, 0x31
        /*0066*/ 	.short	(.L_19 - .L_18)


	//   ....[0]....
.L_18:
        /*0068*/ 	.word	0x00000170


	//----- nvinfo : EIATTR_VRC_CTA_INIT_COUNT
	.align		4
.L_19:
        /*006c*/ 	.byte	0x02, 0x4a
	.zero		1
	.zero		1


	//----- nvinfo : EIATTR_EXIT_INSTR_OFFSETS
	.align		4
        /*0070*/ 	.byte	0x04, 0x1c
        /*0072*/ 	.short	(.L_21 - .L_20)


	//   ....[0]....
.L_20:
        /*0074*/ 	.word	0x000000c0


	//   ....[1]....
        /*0078*/ 	.word	0x00000140


	//   ....[2]....
        /*007c*/ 	.word	0x000001c0


	//----- nvinfo : EIATTR_CBANK_PARAM_SIZE
	.align		4
.L_21:
        /*0080*/ 	.byte	0x03, 0x19
        /*0082*/ 	.short	0x001c


	//----- nvinfo : EIATTR_PARAM_CBANK
	.align		4
        /*0084*/ 	.byte	0x04, 0x0a
        /*0086*/ 	.short	(.L_23 - .L_22)
	.align		4
.L_22:
        /*0088*/ 	.word	index@(.nv.constant0._Z21count_2d_equal_kernelPKiPiiii)
        /*008c*/ 	.short	0x0380
        /*008e*/ 	.short	0x001c


	//----- nvinfo : EIATTR_SW_WAR
	.align		4
.L_23:
        /*0090*/ 	.byte	0x04, 0x36
        /*0092*/ 	.short	(.L_25 - .L_24)
.L_24:
        /*0094*/ 	.word	0x00000008
.L_25:


//--------------------- .nv.callgraph             --------------------------
	.section	.nv.callgraph,"",@"SHT_CUDA_CALLGRAPH"
	.align	4
	.sectionentsize	8
	.align		4
        /*0000*/ 	.word	0x00000000
	.align		4
        /*0004*/ 	.word	0xffffffff
	.align		4
        /*0008*/ 	.word	0x00000000
	.align		4
        /*000c*/ 	.word	0xfffffffe
	.align		4
        /*0010*/ 	.word	0x00000000
	.align		4
        /*0014*/ 	.word	0xfffffffd
	.align		4
        /*0018*/ 	.word	0x00000000
	.align		4
        /*001c*/ 	.word	0xfffffffc


//--------------------- .text._Z21count_2d_equal_kernelPKiPiiii --------------------------
	.section	.text._Z21count_2d_equal_kernelPKiPiiii,"ax",@progbits
	.align	128
        .global         _Z21count_2d_equal_kernelPKiPiiii
        .type           _Z21count_2d_equal_kernelPKiPiiii,@function
        .size           _Z21count_2d_equal_kernelPKiPiiii,(.L_x_1 - _Z21count_2d_equal_kernelPKiPiiii)
        .other          _Z21count_2d_equal_kernelPKiPiiii,@"STO_CUDA_ENTRY STV_DEFAULT"
_Z21count_2d_equal_kernelPKiPiiii:
.text._Z21count_2d_equal_kernelPKiPiiii:
[----:B------:R-:W-:Y:S01]  /*0000*/  LDC R1, c[0x0][0x37c] ;  /* 0x0000df00ff017b82 */ /* 0x000fe20000000800 */
[----:B------:R-:W0:Y:S01]  /*0010*/  S2R R5, SR_CTAID.Y ;  /* 0x0000000000057919 */ /* 0x000e220000002600 */
[----:B------:R-:W1:Y:S01]  /*0020*/  LDCU UR4, c[0x0][0x360] ;  /* 0x00006c00ff0477ac */ /* 0x000e620008000800 */
[----:B------:R-:W0:Y:S01]  /*0030*/  S2R R2, SR_TID.Y ;  /* 0x0000000000027919 */ /* 0x000e220000002200 */
[----:B------:R-:W0:Y:S01]  /*0040*/  LDCU UR5, c[0x0][0x364] ;  /* 0x00006c80ff0577ac */ /* 0x000e220008000800 */
[----:B------:R-:W1:Y:S01]  /*0050*/  S2R R0, SR_CTAID.X ;  /* 0x0000000000007919 */ /* 0x000e620000002500 */
[----:B------:R-:W2:Y:S01]  /*0060*/  LDCU.64 UR6, c[0x0][0x390] ;  /* 0x00007200ff0677ac */ /* 0x000ea20008000a00 */
[----:B------:R-:W1:Y:S01]  /*0070*/  S2R R3, SR_TID.X ;  /* 0x0000000000037919 */ /* 0x000e620000002100 */
[----:B0-----:R-:W-:-:S05]  /*0080*/  IMAD R5, R5, UR5, R2 ;  /* 0x0000000505057c24 */ /* 0x001fca000f8e0202 */
[----:B--2---:R-:W-:Y:S01]  /*0090*/  ISETP.GE.AND P0, PT, R5, UR7, PT ;  /* 0x0000000705007c0c */ /* 0x004fe2000bf06270 */
[----:B-1----:R-:W-:-:S05]  /*00a0*/  IMAD R0, R0, UR4, R3 ;  /* 0x0000000400007c24 */ /* 0x002fca000f8e0203 */
[----:B------:R-:W-:-:S13]  /*00b0*/  ISETP.GE.OR P0, PT, R0, UR6, P0 ;  /* 0x0000000600007c0c */ /* 0x000fda0008706670 */
[----:B------:R-:W-:Y:S05]  /*00c0*/  @P0 EXIT ;  /* 0x000000000000094d */ /* 0x000fea0003800000 */
[----:B------:R-:W0:Y:S01]  /*00d0*/  LDC.64 R2, c[0x0][0x380] ;  /* 0x0000e000ff027b82 */ /* 0x000e220000000a00 */
[----:B------:R-:W1:Y:S01]  /*00e0*/  LDCU.64 UR4, c[0x0][0x358] ;  /* 0x00006b00ff0477ac */ /* 0x000e620008000a00 */
[----:B------:R-:W-:Y:S01]  /*00f0*/  IMAD R5, R0, UR7, R5 ;  /* 0x0000000700057c24 */ /* 0x000fe2000f8e0205 */
[----:B------:R-:W2:Y:S03]  /*0100*/  LDCU UR6, c[0x0][0x398] ;  /* 0x00007300ff0677ac */ /* 0x000ea60008000800 */
[----:B0-----:R-:W-:-:S06]  /*0110*/  IMAD.WIDE R2, R5, 0x4, R2 ;  /* 0x0000000405027825 */ /* 0x001fcc00078e0202 */
[----:B-1----:R-:W2:Y:S02]  /*0120*/  LDG.E R2, desc[UR4][R2.64] ;  /* 0x0000000402027981 */ /* 0x002ea4000c1e1900 */
[----:B--2---:R-:W-:-:S13]  /*0130*/  ISETP.NE.AND P0, PT, R2, UR6, PT ;  /* 0x0000000602007c0c */ /* 0x004fda000bf05270 */
[----:B------:R-:W-:Y:S05]  /*0140*/  @P0 EXIT ;  /* 0x000000000000094d */ /* 0x000fea0003800000 */
[----:B------:R-:W0:Y:S01]  /*0150*/  S2R R0, SR_LANEID ;  /* 0x0000000000007919 */ /* 0x000e220000000000 */
[----:B------:R-:W1:Y:S01]  /*0160*/  LDC.64 R2, c[0x0][0x388] ;  /* 0x0000e200ff027b82 */ /* 0x000e620000000a00 */
[----:B------:R-:W-:Y:S02]  /*0170*/  VOTEU.ANY UR6, UPT, PT ;  /* 0x0000000000067886 */ /* 0x000fe400038e0100 */
[----:B------:R-:W-:Y:S02]  /*0180*/  UFLO.U32 UR7, UR6 ;  /* 0x00000006000772bd */ /* 0x000fe400080e0000 */
[----:B------:R-:W1:Y:S04]  /*0190*/  POPC R5, UR6 ;  /* 0x0000000600057d09 */ /* 0x000e680008000000 */
[----:B0-----:R-:W-:-:S13]  /*01a0*/  ISETP.EQ.U32.AND P0, PT, R0, UR7, PT ;  /* 0x0000000700007c0c */ /* 0x001fda000bf02070 */
[----:B-1----:R-:W-:Y:S01]  /*01b0*/  @P0 REDG.E.ADD.STRONG.GPU desc[UR4][R2.64], R5 ;  /* 0x000000050200098e */ /* 0x002fe2000c12e104 */
[----:B------:R-:W-:Y:S05]  /*01c0*/  EXIT ;  /* 0x000000000000794d */ /* 0x000fea0003800000 */
.L_x_0:
[----:B------:R-:W-:-:S00]  /*01d0*/  BRA `(.L_x_0) ;  /* 0xfffffffc00fc7947 */ /* 0x000fc0000383ffff */
[----:B------:R-:W-:-:S00]  /*01e0*/  NOP ;  /* 0x0000000000007918 */ /* 0x000fc00000000000 */
        /* <DEDUP_REMOVED lines=9> */
.L_x_1:


//--------------------- .nv.shared.reserved.0     --------------------------
	.section	.nv.shared.reserved.0,"aw",@nobits
	.weak		__nv_reservedSMEM_offset_0_alias
	.size		__nv_reservedSMEM_offset_0_alias, 0, 64
	.other		__nv_reservedSMEM_offset_0_alias,@"STO_CUDA_RESERVED_SHARED STV_DEFAULT"
__nv_reservedSMEM_offset_0_alias:
	.zero		0
	.zero		64


//--------------------- .nv.constant0._Z21count_2d_equal_kernelPKiPiiii --------------------------
	.section	.nv.constant0._Z21count_2d_equal_kernelPKiPiiii,"a",@progbits
	.sectionflags	@""
	.align	4
.nv.constant0._Z21count_2d_equal_kernelPKiPiiii:
	.zero		924


//--------------------- SYMBOLS --------------------------

	.type		.nv.reservedSmem.offset0,@object
	.size		.nv.reservedSmem.offset0,0x4
